//
// Generated by NVIDIA NVVM Compiler
//
// Compiler Build ID: CL-36424714
// Cuda compilation tools, release 13.0, V13.0.88
// Based on NVVM 20.0.0
//

.version 9.0
.target sm_100
.address_size 64

	// .globl	_Z13printThreadIDv
.extern .func  (.param .b32 func_retval0) vprintf
(
	.param .b64 vprintf_param_0,
	.param .b64 vprintf_param_1
)
;
.global .align 1 .b8 $str[128] = {116, 104, 114, 101, 97, 100, 73, 100, 120, 58, 40, 37, 100, 44, 32, 37, 100, 44, 32, 37, 100, 41, 44, 32, 32, 32, 32, 32, 32, 32, 32, 32, 32, 32, 32, 32, 98, 108, 111, 99, 107, 73, 100, 120, 58, 40, 37, 100, 44, 32, 37, 100, 44, 32, 37, 100, 41, 44, 32, 32, 32, 32, 32, 32, 32, 32, 32, 32, 32, 32, 32, 98, 108, 111, 99, 107, 68, 105, 109, 58, 40, 37, 100, 44, 32, 37, 100, 44, 32, 37, 100, 41, 44, 32, 32, 32, 32, 32, 32, 32, 32, 32, 32, 32, 32, 32, 103, 114, 105, 100, 68, 105, 109, 58, 40, 37, 100, 44, 32, 37, 100, 44, 32, 37, 100, 41, 10};

.visible .entry _Z13printThreadIDv()
{
	.local .align 16 .b8 	__local_depot0[48];
	.reg .b64 	%SP;
	.reg .b64 	%SPL;
	.reg .b32 	%r<15>;
	.reg .b64 	%rd<5>;

	mov.u64 	%SPL, __local_depot0;
	cvta.local.u64 	%SP, %SPL;
	add.u64 	%rd1, %SP, 0;
	add.u64 	%rd2, %SPL, 0;
	mov.u32 	%r1, %tid.x;
	mov.u32 	%r2, %tid.y;
	mov.u32 	%r3, %tid.z;
	mov.u32 	%r4, %ctaid.x;
	mov.u32 	%r5, %ctaid.y;
	mov.u32 	%r6, %ctaid.z;
	mov.u32 	%r7, %ntid.x;
	mov.u32 	%r8, %ntid.y;
	mov.u32 	%r9, %ntid.z;
	mov.u32 	%r10, %nctaid.x;
	mov.u32 	%r11, %nctaid.y;
	mov.u32 	%r12, %nctaid.z;
	st.local.v4.u32 	[%rd2], {%r1, %r2, %r3, %r4};
	st.local.v4.u32 	[%rd2+16], {%r5, %r6, %r7, %r8};
	st.local.v4.u32 	[%rd2+32], {%r9, %r10, %r11, %r12};
	mov.u64 	%rd3, $str;
	cvta.global.u64 	%rd4, %rd3;
	{ // callseq 0, 0
	.param .b64 param0;
	st.param.b64 	[param0], %rd4;
	.param .b64 param1;
	st.param.b64 	[param1], %rd1;
	.param .b32 retval0;
	call.uni (retval0), 
	vprintf, 
	(
	param0, 
	param1
	);
	ld.param.b32 	%r13, [retval0];
	} // callseq 0
	ret;

}


// ===== COMPILED SASS (sm_100) =====

	.target	sm_100

	.elftype	@"ET_EXEC"


//--------------------- .note.nv.tkinfo           --------------------------
	.section	.note.nv.tkinfo,"",@"SHT_NOTE"
	.sectionflags	@"SHF_NOTE_NV_TKINFO"
	.tkinfo
        /*0018*/ 	.word	0x00000002
        /*0030*/ 	.string	""
        /*0030*/ 	.string	"ptxas"
        /*0030*/ 	.string	"Cuda compilation tools, release 13.0, V13.0.88"
        /*0030*/ 	.string	"Build cuda_13.0.r13.0/compiler.36424714_0"
        /*0030*/ 	.string	"-arch sm_100 -m 64 "



//--------------------- .note.nv.cuinfo           --------------------------
	.section	.note.nv.cuinfo,"",@"SHT_NOTE"
	.sectionflags	@"SHF_NOTE_NV_CUINFO"
        /*0018*/ 	.short	0x0002
        /*001a*/ 	.short	0x0064
        /*001c*/ 	.short	0x0082
	.zero		2


//--------------------- .nv.info                  --------------------------
	.section	.nv.info,"",@"SHT_CUDA_INFO"
	.align	4


	//----- nvinfo : EIATTR_REGCOUNT
	.align		4
        /*0000*/ 	.byte	0x04, 0x2f
        /*0002*/ 	.short	(.L_2 - .L_1)
	.align		4
.L_1:
        /*0004*/ 	.word	index@(_Z13printThreadIDv)
        /*0008*/ 	.word	0x00000018


	//----- nvinfo : EIATTR_FRAME_SIZE
	.align		4
.L_2:
        /*000c*/ 	.byte	0x04, 0x11
        /*000e*/ 	.short	(.L_4 - .L_3)
	.align		4
.L_3:
        /*0010*/ 	.word	index@(_Z13printThreadIDv)
        /*0014*/ 	.word	0x00000030


	//----- nvinfo : EIATTR_MIN_STACK_SIZE
	.align		4
.L_4:
        /*0018*/ 	.byte	0x04, 0x12
        /*001a*/ 	.short	(.L_6 - .L_5)
	.align		4
.L_5:
        /*001c*/ 	.word	index@(_Z13printThreadIDv)
        /*0020*/ 	.word	0x00000030
.L_6:


//--------------------- .nv.compat                --------------------------
	.section	.nv.compat,"",@"SHT_CUDA_COMPAT_INFO"
	.align	4
        /*0000*/ 	.byte	0x02, 0x09, 0x00, 0x00, 0x02, 0x02, 0x01, 0x00, 0x02, 0x05, 0x05, 0x00, 0x03, 0x07, 0x01, 0x01
        /*0010*/ 	.byte	0x02, 0x03, 0x00, 0x00, 0x02, 0x06, 0x01, 0x00, 0x04, 0x0b, 0x08, 0x00, 0x09, 0x00, 0x00, 0x00
        /*0020*/ 	.byte	0x00, 0x00, 0x00, 0x00


//--------------------- .nv.info._Z13printThreadIDv --------------------------
	.section	.nv.info._Z13printThreadIDv,"",@"SHT_CUDA_INFO"
	.sectionflags	@""
	.align	4


	//----- nvinfo : EIATTR_CUDA_API_VERSION
	.align		4
        /*0000*/ 	.byte	0x04, 0x37
        /*0002*/ 	.short	(.L_8 - .L_7)
.L_7:
        /*0004*/ 	.word	0x00000082


	//----- nvinfo : EIATTR_SPARSE_MMA_MASK
	.align		4
.L_8:
        /*0008*/ 	.byte	0x03, 0x50
        /*000a*/ 	.short	0x0000


	//----- nvinfo : EIATTR_MAXREG_COUNT
	.align		4
        /*000c*/ 	.byte	0x03, 0x1b
        /*000e*/ 	.short	0x00ff


	//----- nvinfo : EIATTR_EXTERNS
	.align		4
        /*0010*/ 	.byte	0x04, 0x0f
        /*0012*/ 	.short	(.L_10 - .L_9)


	//   ....[0]....
	.align		4
.L_9:
        /*0014*/ 	.word	index@(vprintf)


	//----- nvinfo : EIATTR_MERCURY_ISA_VERSION
	.align		4
.L_10:
        /*0018*/ 	.byte	0x03, 0x5f
        /*001a*/ 	.short	0x0101


	//----- nvinfo : EIATTR_VRC_CTA_INIT_COUNT
	.align		4
        /*001c*/ 	.byte	0x02, 0x4a
	.zero		1
	.zero		1


	//----- nvinfo : EIATTR_SYSCALL_OFFSETS
	.align		4
        /*0020*/ 	.byte	0x04, 0x46
        /*0022*/ 	.short	(.L_12 - .L_11)


	//   ....[0]....
.L_11:
        /*0024*/ 	.word	0x000001b0


	//----- nvinfo : EIATTR_EXIT_INSTR_OFFSETS
	.align		4
.L_12:
        /*0028*/ 	.byte	0x04, 0x1c
        /*002a*/ 	.short	(.L_14 - .L_13)


	//   ....[0]....
.L_13:
        /*002c*/ 	.word	0x000001c0


	//----- nvinfo : EIATTR_SW_WAR
	.align		4
.L_14:
        /*0030*/ 	.byte	0x04, 0x36
        /*0032*/ 	.short	(.L_16 - .L_15)
.L_15:
        /*0034*/ 	.word	0x00000008
.L_16:


//--------------------- .nv.callgraph             --------------------------
	.section	.nv.callgraph,"",@"SHT_CUDA_CALLGRAPH"
	.align	4
	.sectionentsize	8
	.align		4
        /*0000*/ 	.word	0x00000000
	.align		4
        /*0004*/ 	.word	0xffffffff
	.align		4
        /*0008*/ 	.word	index@(_Z13printThreadIDv)
	.align		4
        /*000c*/ 	.word	index@(vprintf)
	.align		4
        /*0010*/ 	.word	0x00000000
	.align		4
        /*0014*/ 	.word	0xfffffffe
	.align		4
        /*0018*/ 	.word	0x00000000
	.align		4
        /*001c*/ 	.word	0xfffffffd
	.align		4
        /*0020*/ 	.word	0x00000000
	.align		4
        /*0024*/ 	.word	0xfffffffc


//--------------------- .nv.constant4             --------------------------
	.section	.nv.constant4,"a",@progbits
	.align	8
	.align		8
.nv.constant4:
        /*0000*/ 	.dword	vprintf
	.align		8
        /*0008*/ 	.dword	$str


//--------------------- .text._Z13printThreadIDv  --------------------------
	.section	.text._Z13printThreadIDv,"ax",@progbits
	.align	128
        .global         _Z13printThreadIDv
        .type           _Z13printThreadIDv,@function
        .size           _Z13printThreadIDv,(.L_x_2 - _Z13printThreadIDv)
        .other          _Z13printThreadIDv,@"STO_CUDA_ENTRY STV_DEFAULT"
_Z13printThreadIDv:
.text._Z13printThreadIDv:
[----:B------:R-:W0:Y:S01]  /*0000*/  LDC R1, c[0x0][0x37c] ;  /* 0x0000df00ff017b82 */ /* 0x000e220000000800 */
[----:B------:R-:W1:Y:S01]  /*0010*/  S2R R8, SR_TID.X ;  /* 0x0000000000087919 */ /* 0x000e620000002100 */
[----:B------:R-:W2:Y:S06]  /*0020*/  LDCU UR5, c[0x0][0x2fc] ;  /* 0x00005f80ff0577ac */ /* 0x000eac0008000800 */
[----:B------:R-:W3:Y:S01]  /*0030*/  LDC R14, c[0x0][0x360] ;  /* 0x0000d800ff0e7b82 */ /* 0x000ee20000000800 */
[----:B0-----:R-:W-:Y:S01]  /*0040*/  VIADD R1, R1, 0xffffffd0 ;  /* 0xffffffd001017836 */ /* 0x001fe20000000000 */
[----:B------:R-:W1:Y:S01]  /*0050*/  S2R R9, SR_TID.Y ;  /* 0x0000000000097919 */ /* 0x000e620000002200 */
[----:B------:R-:W-:Y:S01]  /*0060*/  MOV R0, 0x0 ;  /* 0x0000000000007802 */ /* 0x000fe20000000f00 */
[----:B------:R-:W0:Y:S01]  /*0070*/  LDCU UR4, c[0x0][0x2f8] ;  /* 0x00005f00ff0477ac */ /* 0x000e220008000800 */
[----:B------:R-:W1:Y:S03]  /*0080*/  S2R R10, SR_TID.Z ;  /* 0x00000000000a7919 */ /* 0x000e660000002300 */
[----:B------:R-:W3:Y:S01]  /*0090*/  LDC R15, c[0x0][0x364] ;  /* 0x0000d900ff0f7b82 */ /* 0x000ee20000000800 */
[----:B------:R-:W4:Y:S01]  /*00a0*/  LDCU.64 UR6, c[0x4][0x8] ;  /* 0x01000100ff0677ac */ /* 0x000f220008000a00 */
[----:B------:R-:W1:Y:S01]  /*00b0*/  S2R R11, SR_CTAID.X ;  /* 0x00000000000b7919 */ /* 0x000e620000002500 */
[----:B------:R-:W3:Y:S05]  /*00c0*/  S2R R12, SR_CTAID.Y ;  /* 0x00000000000c7919 */ /* 0x000eea0000002600 */
[----:B------:R-:W5:Y:S01]  /*00d0*/  LDC R16, c[0x0][0x368] ;  /* 0x0000da00ff107b82 */ /* 0x000f620000000800 */
[----:B------:R-:W3:Y:S01]  /*00e0*/  S2R R13, SR_CTAID.Z ;  /* 0x00000000000d7919 */ /* 0x000ee20000002700 */
[----:B0-----:R-:W-:-:S06]  /*00f0*/  IADD3 R6, P0, PT, R1, UR4, RZ ;  /* 0x0000000401067c10 */ /* 0x001fcc000ff1e0ff */
[----:B------:R-:W5:Y:S01]  /*0100*/  LDC R17, c[0x0][0x370] ;  /* 0x0000dc00ff117b82 */ /* 0x000f620000000800 */
[----:B----4-:R-:W-:Y:S01]  /*0110*/  IMAD.U32 R4, RZ, RZ, UR6 ;  /* 0x00000006ff047e24 */ /* 0x010fe2000f8e00ff */
[----:B------:R-:W-:Y:S01]  /*0120*/  MOV R5, UR7 ;  /* 0x0000000700057c02 */ /* 0x000fe20008000f00 */
[----:B--2---:R-:W-:-:S05]  /*0130*/  IMAD.X R7, RZ, RZ, UR5, P0 ;  /* 0x00000005ff077e24 */ /* 0x004fca00080e06ff */
[----:B------:R-:W5:Y:S08]  /*0140*/  LDC R18, c[0x0][0x374] ;  /* 0x0000dd00ff127b82 */ /* 0x000f700000000800 */
[----:B------:R-:W5:Y:S01]  /*0150*/  LDC R19, c[0x0][0x378] ;  /* 0x0000de00ff137b82 */ /* 0x000f620000000800 */
[----:B-1----:R0:W-:Y:S07]  /*0160*/  STL.128 [R1], R8 ;  /* 0x0000000801007387 */ /* 0x0021ee0000100c00 */
[----:B------:R0:W1:Y:S01]  /*0170*/  LDC.64 R2, c[0x4][R0] ;  /* 0x0100000000027b82 */ /* 0x0000620000000a00 */
[----:B---3--:R0:W-:Y:S04]  /*0180*/  STL.128 [R1+0x10], R12 ;  /* 0x0000100c01007387 */ /* 0x0081e80000100c00 */
[----:B-----5:R0:W-:Y:S02]  /*0190*/  STL.128 [R1+0x20], R16 ;  /* 0x0000201001007387 */ /* 0x0201e40000100c00 */
[----:B------:R-:W-:-:S07]  /*01a0*/  LEPC R20, `(.L_x_0) ;  /* 0x000000001014794e */ /* 0x000fce0000000000 */
[----:B01----:R-:W-:Y:S05]  /*01b0*/  CALL.ABS.NOINC R2 ;  /* 0x0000000002007343 */ /* 0x003fea0003c00000 */
.L_x_0:
[----:B------:R-:W-:Y:S05]  /*01c0*/  EXIT ;  /* 0x000000000000794d */ /* 0x000fea0003800000 */
.L_x_1:
[----:B------:R-:W-:-:S00]  /*01d0*/  BRA `(.L_x_1) ;  /* 0xfffffffc00fc7947 */ /* 0x000fc0000383ffff */
[----:B------:R-:W-:-:S00]  /*01e0*/  NOP ;  /* 0x0000000000007918 */ /* 0x000fc00000000000 */
        /* <DEDUP_REMOVED lines=9> */
.L_x_2:


//--------------------- .nv.global.init           --------------------------
	.section	.nv.global.init,"aw",@progbits
.nv.global.init:
	.type		$str,@object
	.size		$str,(.L_0 - $str)
$str:
        /*0000*/ 	.byte	0x74, 0x68, 0x72, 0x65, 0x61, 0x64, 0x49, 0x64, 0x78, 0x3a, 0x28, 0x25, 0x64, 0x2c, 0x20, 0x25
        /*0010*/ 	.byte	0x64, 0x2c, 0x20, 0x25, 0x64, 0x29, 0x2c, 0x20, 0x20, 0x20, 0x20, 0x20, 0x20, 0x20, 0x20, 0x20
        /*0020*/ 	.byte	0x20, 0x20, 0x20, 0x20, 0x62, 0x6c, 0x6f, 0x63, 0x6b, 0x49, 0x64, 0x78, 0x3a, 0x28, 0x25, 0x64
        /*0030*/ 	.byte	0x2c, 0x20, 0x25, 0x64, 0x2c, 0x20, 0x25, 0x64, 0x29, 0x2c, 0x20, 0x20, 0x20, 0x20, 0x20, 0x20
        /*0040*/ 	.byte	0x20, 0x20, 0x20, 0x20, 0x20, 0x20, 0x20, 0x62, 0x6c, 0x6f, 0x63, 0x6b, 0x44, 0x69, 0x6d, 0x3a
        /*0050*/ 	.byte	0x28, 0x25, 0x64, 0x2c, 0x20, 0x25, 0x64, 0x2c, 0x20, 0x25, 0x64, 0x29, 0x2c, 0x20, 0x20, 0x20
        /*0060*/ 	.byte	0x20, 0x20, 0x20, 0x20, 0x20, 0x20, 0x20, 0x20, 0x20, 0x20, 0x67, 0x72, 0x69, 0x64, 0x44, 0x69
        /*0070*/ 	.byte	0x6d, 0x3a, 0x28, 0x25, 0x64, 0x2c, 0x20, 0x25, 0x64, 0x2c, 0x20, 0x25, 0x64, 0x29, 0x0a, 0x00
.L_0:


//--------------------- .nv.shared.reserved.0     --------------------------
	.section	.nv.shared.reserved.0,"aw",@nobits
	.weak		__nv_reservedSMEM_offset_0_alias
	.size		__nv_reservedSMEM_offset_0_alias, 0, 64
	.other		__nv_reservedSMEM_offset_0_alias,@"STO_CUDA_RESERVED_SHARED STV_DEFAULT"
__nv_reservedSMEM_offset_0_alias:
	.zero		0
	.zero		64


//--------------------- .nv.constant0._Z13printThreadIDv --------------------------
	.section	.nv.constant0._Z13printThreadIDv,"a",@progbits
	.sectionflags	@""
	.align	4
.nv.constant0._Z13printThreadIDv:
	.zero		896


//--------------------- SYMBOLS --------------------------

	.type		.nv.reservedSmem.offset0,@object
	.size		.nv.reservedSmem.offset0,0x4
	.type		vprintf,@function
